//
// Generated by NVIDIA NVVM Compiler
//
// Compiler Build ID: CL-36424714
// Cuda compilation tools, release 13.0, V13.0.88
// Based on NVVM 20.0.0
//

.version 9.0
.target sm_100
.address_size 64

	// .globl	_Z13compute_polysPiPfS0_S0_
.extern .shared .align 16 .b8 shared_data[];

.visible .entry _Z13compute_polysPiPfS0_S0_(
	.param .u64 .ptr .align 1 _Z13compute_polysPiPfS0_S0__param_0,
	.param .u64 .ptr .align 1 _Z13compute_polysPiPfS0_S0__param_1,
	.param .u64 .ptr .align 1 _Z13compute_polysPiPfS0_S0__param_2,
	.param .u64 .ptr .align 1 _Z13compute_polysPiPfS0_S0__param_3
)
{
	.reg .pred 	%p<6>;
	.reg .b32 	%r<15>;
	.reg .b32 	%f<19>;
	.reg .b64 	%rd<11>;

	ld.param.u64 	%rd1, [_Z13compute_polysPiPfS0_S0__param_1];
	ld.param.u64 	%rd3, [_Z13compute_polysPiPfS0_S0__param_2];
	ld.param.u64 	%rd2, [_Z13compute_polysPiPfS0_S0__param_3];
	cvta.to.global.u64 	%rd4, %rd3;
	mov.u32 	%r9, %ctaid.x;
	mov.u32 	%r10, %ntid.x;
	mov.u32 	%r11, %tid.x;
	mad.lo.s32 	%r1, %r9, %r10, %r11;
	mul.wide.s32 	%rd5, %r1, 4;
	add.s64 	%rd6, %rd4, %rd5;
	ld.global.f32 	%f18, [%rd6];
	setp.lt.s32 	%p1, %r1, 1;
	@%p1 bra 	$L__BB0_7;
	cvta.to.global.u64 	%rd7, %rd1;
	ld.global.f32 	%f2, [%rd7];
	and.b32  	%r2, %r1, 3;
	setp.lt.u32 	%p2, %r1, 4;
	@%p2 bra 	$L__BB0_4;
	and.b32  	%r12, %r1, 2147483644;
	neg.s32 	%r13, %r12;
$L__BB0_3:
	mul.f32 	%f11, %f18, %f2;
	mul.f32 	%f12, %f11, %f2;
	mul.f32 	%f13, %f12, %f2;
	mul.f32 	%f18, %f13, %f2;
	add.s32 	%r13, %r13, 4;
	setp.ne.s32 	%p3, %r13, 0;
	@%p3 bra 	$L__BB0_3;
$L__BB0_4:
	setp.eq.s32 	%p4, %r2, 0;
	@%p4 bra 	$L__BB0_7;
	neg.s32 	%r14, %r2;
$L__BB0_6:
	.pragma "nounroll";
	mul.f32 	%f18, %f18, %f2;
	add.s32 	%r14, %r14, 1;
	setp.ne.s32 	%p5, %r14, 0;
	@%p5 bra 	$L__BB0_6;
$L__BB0_7:
	cvta.to.global.u64 	%rd8, %rd2;
	add.s64 	%rd10, %rd8, %rd5;
	st.global.f32 	[%rd10], %f18;
	ret;

}
	// .globl	_Z10reduce_sumPfS_Pi
.visible .entry _Z10reduce_sumPfS_Pi(
	.param .u64 .ptr .align 1 _Z10reduce_sumPfS_Pi_param_0,
	.param .u64 .ptr .align 1 _Z10reduce_sumPfS_Pi_param_1,
	.param .u64 .ptr .align 1 _Z10reduce_sumPfS_Pi_param_2
)
{
	.reg .pred 	%p<6>;
	.reg .b32 	%r<14>;
	.reg .b32 	%f<9>;
	.reg .b64 	%rd<11>;

	ld.param.u64 	%rd1, [_Z10reduce_sumPfS_Pi_param_0];
	ld.param.u64 	%rd2, [_Z10reduce_sumPfS_Pi_param_1];
	ld.param.u64 	%rd3, [_Z10reduce_sumPfS_Pi_param_2];
	cvta.to.global.u64 	%rd4, %rd3;
	mov.u32 	%r1, %tid.x;
	mov.u32 	%r2, %ctaid.x;
	mov.u32 	%r13, %ntid.x;
	mad.lo.s32 	%r4, %r2, %r13, %r1;
	ld.global.u32 	%r8, [%rd4];
	setp.ge.u32 	%p1, %r4, %r8;
	mov.f32 	%f8, 0f00000000;
	@%p1 bra 	$L__BB1_2;
	cvta.to.global.u64 	%rd5, %rd1;
	mul.wide.u32 	%rd6, %r4, 4;
	add.s64 	%rd7, %rd5, %rd6;
	ld.global.f32 	%f8, [%rd7];
$L__BB1_2:
	shl.b32 	%r9, %r1, 2;
	mov.u32 	%r10, shared_data;
	add.s32 	%r5, %r10, %r9;
	st.shared.f32 	[%r5], %f8;
	bar.sync 	0;
	setp.lt.u32 	%p2, %r13, 2;
	@%p2 bra 	$L__BB1_6;
$L__BB1_3:
	shr.u32 	%r7, %r13, 1;
	setp.ge.u32 	%p3, %r1, %r7;
	@%p3 bra 	$L__BB1_5;
	shl.b32 	%r11, %r7, 2;
	add.s32 	%r12, %r5, %r11;
	ld.shared.f32 	%f4, [%r12];
	ld.shared.f32 	%f5, [%r5];
	add.f32 	%f6, %f4, %f5;
	st.shared.f32 	[%r5], %f6;
$L__BB1_5:
	bar.sync 	0;
	setp.gt.u32 	%p4, %r13, 3;
	mov.u32 	%r13, %r7;
	@%p4 bra 	$L__BB1_3;
$L__BB1_6:
	setp.ne.s32 	%p5, %r1, 0;
	@%p5 bra 	$L__BB1_8;
	ld.shared.f32 	%f7, [shared_data];
	cvta.to.global.u64 	%rd8, %rd2;
	mul.wide.u32 	%rd9, %r2, 4;
	add.s64 	%rd10, %rd8, %rd9;
	st.global.f32 	[%rd10], %f7;
$L__BB1_8:
	ret;

}


// ===== COMPILED SASS (sm_100) =====

	.target	sm_100

	.elftype	@"ET_EXEC"


//--------------------- .note.nv.tkinfo           --------------------------
	.section	.note.nv.tkinfo,"",@"SHT_NOTE"
	.sectionflags	@"SHF_NOTE_NV_TKINFO"
	.tkinfo
        /*0018*/ 	.word	0x00000002
        /*0030*/ 	.string	""
        /*0030*/ 	.string	"ptxas"
        /*0030*/ 	.string	"Cuda compilation tools, release 13.0, V13.0.88"
        /*0030*/ 	.string	"Build cuda_13.0.r13.0/compiler.36424714_0"
        /*0030*/ 	.string	"-arch sm_100 -m 64 "



//--------------------- .note.nv.cuinfo           --------------------------
	.section	.note.nv.cuinfo,"",@"SHT_NOTE"
	.sectionflags	@"SHF_NOTE_NV_CUINFO"
        /*0018*/ 	.short	0x0002
        /*001a*/ 	.short	0x0064
        /*001c*/ 	.short	0x0082
	.zero		2


//--------------------- .nv.info                  --------------------------
	.section	.nv.info,"",@"SHT_CUDA_INFO"
	.align	4


	//----- nvinfo : EIATTR_REGCOUNT
	.align		4
        /*0000*/ 	.byte	0x04, 0x2f
        /*0002*/ 	.short	(.L_1 - .L_0)
	.align		4
.L_0:
        /*0004*/ 	.word	index@(_Z13compute_polysPiPfS0_S0_)
        /*0008*/ 	.word	0x0000000a


	//----- nvinfo : EIATTR_FRAME_SIZE
	.align		4
.L_1:
        /*000c*/ 	.byte	0x04, 0x11
        /*000e*/ 	.short	(.L_3 - .L_2)
	.align		4
.L_2:
        /*0010*/ 	.word	index@(_Z13compute_polysPiPfS0_S0_)
        /*0014*/ 	.word	0x00000000


	//----- nvinfo : EIATTR_REGCOUNT
	.align		4
.L_3:
        /*0018*/ 	.byte	0x04, 0x2f
        /*001a*/ 	.short	(.L_5 - .L_4)
	.align		4
.L_4:
        /*001c*/ 	.word	index@(_Z10reduce_sumPfS_Pi)
        /*0020*/ 	.word	0x0000000c


	//----- nvinfo : EIATTR_FRAME_SIZE
	.align		4
.L_5:
        /*0024*/ 	.byte	0x04, 0x11
        /*0026*/ 	.short	(.L_7 - .L_6)
	.align		4
.L_6:
        /*0028*/ 	.word	index@(_Z10reduce_sumPfS_Pi)
        /*002c*/ 	.word	0x00000000


	//----- nvinfo : EIATTR_MIN_STACK_SIZE
	.align		4
.L_7:
        /*0030*/ 	.byte	0x04, 0x12
        /*0032*/ 	.short	(.L_9 - .L_8)
	.align		4
.L_8:
        /*0034*/ 	.word	index@(_Z10reduce_sumPfS_Pi)
        /*0038*/ 	.word	0x00000000


	//----- nvinfo : EIATTR_MIN_STACK_SIZE
	.align		4
.L_9:
        /*003c*/ 	.byte	0x04, 0x12
        /*003e*/ 	.short	(.L_11 - .L_10)
	.align		4
.L_10:
        /*0040*/ 	.word	index@(_Z13compute_polysPiPfS0_S0_)
        /*0044*/ 	.word	0x00000000
.L_11:


//--------------------- .nv.compat                --------------------------
	.section	.nv.compat,"",@"SHT_CUDA_COMPAT_INFO"
	.align	4
        /*0000*/ 	.byte	0x02, 0x09, 0x00, 0x00, 0x02, 0x02, 0x01, 0x00, 0x02, 0x05, 0x05, 0x00, 0x03, 0x07, 0x01, 0x01
        /*0010*/ 	.byte	0x02, 0x03, 0x00, 0x00, 0x02, 0x06, 0x01, 0x00, 0x04, 0x0b, 0x08, 0x00, 0x09, 0x00, 0x00, 0x00
        /*0020*/ 	.byte	0x00, 0x00, 0x00, 0x00


//--------------------- .nv.info._Z10reduce_sumPfS_Pi --------------------------
	.section	.nv.info._Z10reduce_sumPfS_Pi,"",@"SHT_CUDA_INFO"
	.sectionflags	@""
	.align	4


	//----- nvinfo : EIATTR_CUDA_API_VERSION
	.align		4
        /*0000*/ 	.byte	0x04, 0x37
        /*0002*/ 	.short	(.L_13 - .L_12)
.L_12:
        /*0004*/ 	.word	0x00000082


	//----- nvinfo : EIATTR_KPARAM_INFO
	.align		4
.L_13:
        /*0008*/ 	.byte	0x04, 0x17
        /*000a*/ 	.short	(.L_15 - .L_14)
.L_14:
        /*000c*/ 	.word	0x00000000
        /*0010*/ 	.short	0x0002
        /*0012*/ 	.short	0x0010
        /*0014*/ 	.byte	0x00, 0xf5, 0x21, 0x00


	//----- nvinfo : EIATTR_KPARAM_INFO
	.align		4
.L_15:
        /*0018*/ 	.byte	0x04, 0x17
        /*001a*/ 	.short	(.L_17 - .L_16)
.L_16:
        /*001c*/ 	.word	0x00000000
        /*0020*/ 	.short	0x0001
        /*0022*/ 	.short	0x0008
        /*0024*/ 	.byte	0x00, 0xf5, 0x21, 0x00


	//----- nvinfo : EIATTR_KPARAM_INFO
	.align		4
.L_17:
        /*0028*/ 	.byte	0x04, 0x17
        /*002a*/ 	.short	(.L_19 - .L_18)
.L_18:
        /*002c*/ 	.word	0x00000000
        /*0030*/ 	.short	0x0000
        /*0032*/ 	.short	0x0000
        /*0034*/ 	.byte	0x00, 0xf5, 0x21, 0x00


	//----- nvinfo : EIATTR_SPARSE_MMA_MASK
	.align		4
.L_19:
        /*0038*/ 	.byte	0x03, 0x50
        /*003a*/ 	.short	0x0000


	//----- nvinfo : EIATTR_MAXREG_COUNT
	.align		4
        /*003c*/ 	.byte	0x03, 0x1b
        /*003e*/ 	.short	0x00ff


	//----- nvinfo : EIATTR_NUM_BARRIERS
	.align		4
        /*0040*/ 	.byte	0x02, 0x4c
        /*0042*/ 	.byte	0x01
	.zero		1


	//----- nvinfo : EIATTR_MERCURY_ISA_VERSION
	.align		4
        /*0044*/ 	.byte	0x03, 0x5f
        /*0046*/ 	.short	0x0101


	//----- nvinfo : EIATTR_VRC_CTA_INIT_COUNT
	.align		4
        /*0048*/ 	.byte	0x02, 0x4a
	.zero		1
	.zero		1


	//----- nvinfo : EIATTR_EXIT_INSTR_OFFSETS
	.align		4
        /*004c*/ 	.byte	0x04, 0x1c
        /*004e*/ 	.short	(.L_21 - .L_20)


	//   ....[0]....
.L_20:
        /*0050*/ 	.word	0x00000220


	//   ....[1]....
        /*0054*/ 	.word	0x000002a0


	//----- nvinfo : EIATTR_CBANK_PARAM_SIZE
	.align		4
.L_21:
        /*0058*/ 	.byte	0x03, 0x19
        /*005a*/ 	.short	0x0018


	//----- nvinfo : EIATTR_PARAM_CBANK
	.align		4
        /*005c*/ 	.byte	0x04, 0x0a
        /*005e*/ 	.short	(.L_23 - .L_22)
	.align		4
.L_22:
        /*0060*/ 	.word	index@(.nv.constant0._Z10reduce_sumPfS_Pi)
        /*0064*/ 	.short	0x0380
        /*0066*/ 	.short	0x0018


	//----- nvinfo : EIATTR_SW_WAR
	.align		4
.L_23:
        /*0068*/ 	.byte	0x04, 0x36
        /*006a*/ 	.short	(.L_25 - .L_24)
.L_24:
        /*006c*/ 	.word	0x00000008
.L_25:


//--------------------- .nv.info._Z13compute_polysPiPfS0_S0_ --------------------------
	.section	.nv.info._Z13compute_polysPiPfS0_S0_,"",@"SHT_CUDA_INFO"
	.sectionflags	@""
	.align	4


	//----- nvinfo : EIATTR_CUDA_API_VERSION
	.align		4
        /*0000*/ 	.byte	0x04, 0x37
        /*0002*/ 	.short	(.L_27 - .L_26)
.L_26:
        /*0004*/ 	.word	0x00000082


	//----- nvinfo : EIATTR_KPARAM_INFO
	.align		4
.L_27:
        /*0008*/ 	.byte	0x04, 0x17
        /*000a*/ 	.short	(.L_29 - .L_28)
.L_28:
        /*000c*/ 	.word	0x00000000
        /*0010*/ 	.short	0x0003
        /*0012*/ 	.short	0x0018
        /*0014*/ 	.byte	0x00, 0xf5, 0x21, 0x00


	//----- nvinfo : EIATTR_KPARAM_INFO
	.align		4
.L_29:
        /*0018*/ 	.byte	0x04, 0x17
        /*001a*/ 	.short	(.L_31 - .L_30)
.L_30:
        /*001c*/ 	.word	0x00000000
        /*0020*/ 	.short	0x0002
        /*0022*/ 	.short	0x0010
        /*0024*/ 	.byte	0x00, 0xf5, 0x21, 0x00


	//----- nvinfo : EIATTR_KPARAM_INFO
	.align		4
.L_31:
        /*0028*/ 	.byte	0x04, 0x17
        /*002a*/ 	.short	(.L_33 - .L_32)
.L_32:
        /*002c*/ 	.word	0x00000000
        /*0030*/ 	.short	0x0001
        /*0032*/ 	.short	0x0008
        /*0034*/ 	.byte	0x00, 0xf5, 0x21, 0x00


	//----- nvinfo : EIATTR_KPARAM_INFO
	.align		4
.L_33:
        /*0038*/ 	.byte	0x04, 0x17
        /*003a*/ 	.short	(.L_35 - .L_34)
.L_34:
        /*003c*/ 	.word	0x00000000
        /*0040*/ 	.short	0x0000
        /*0042*/ 	.short	0x0000
        /*0044*/ 	.byte	0x00, 0xf5, 0x21, 0x00


	//----- nvinfo : EIATTR_SPARSE_MMA_MASK
	.align		4
.L_35:
        /*0048*/ 	.byte	0x03, 0x50
        /*004a*/ 	.short	0x0000


	//----- nvinfo : EIATTR_MAXREG_COUNT
	.align		4
        /*004c*/ 	.byte	0x03, 0x1b
        /*004e*/ 	.short	0x00ff


	//----- nvinfo : EIATTR_MERCURY_ISA_VERSION
	.align		4
        /*0050*/ 	.byte	0x03, 0x5f
        /*0052*/ 	.short	0x0101


	//----- nvinfo : EIATTR_VRC_CTA_INIT_COUNT
	.align		4
        /*0054*/ 	.byte	0x02, 0x4a
	.zero		1
	.zero		1


	//----- nvinfo : EIATTR_EXIT_INSTR_OFFSETS
	.align		4
        /*0058*/ 	.byte	0x04, 0x1c
        /*005a*/ 	.short	(.L_37 - .L_36)


	//   ....[0]....
.L_36:
        /*005c*/ 	.word	0x00000540


	//----- nvinfo : EIATTR_CRS_STACK_SIZE
	.align		4
.L_37:
        /*0060*/ 	.byte	0x04, 0x1e
        /*0062*/ 	.short	(.L_39 - .L_38)
.L_38:
        /*0064*/ 	.word	0x00000000


	//----- nvinfo : EIATTR_CBANK_PARAM_SIZE
	.align		4
.L_39:
        /*0068*/ 	.byte	0x03, 0x19
        /*006a*/ 	.short	0x0020


	//----- nvinfo : EIATTR_PARAM_CBANK
	.align		4
        /*006c*/ 	.byte	0x04, 0x0a
        /*006e*/ 	.short	(.L_41 - .L_40)
	.align		4
.L_40:
        /*0070*/ 	.word	index@(.nv.constant0._Z13compute_polysPiPfS0_S0_)
        /*0074*/ 	.short	0x0380
        /*0076*/ 	.short	0x0020


	//----- nvinfo : EIATTR_SW_WAR
	.align		4
.L_41:
        /*0078*/ 	.byte	0x04, 0x36
        /*007a*/ 	.short	(.L_43 - .L_42)
.L_42:
        /*007c*/ 	.word	0x00000008
.L_43:


//--------------------- .nv.callgraph             --------------------------
	.section	.nv.callgraph,"",@"SHT_CUDA_CALLGRAPH"
	.align	4
	.sectionentsize	8
	.align		4
        /*0000*/ 	.word	0x00000000
	.align		4
        /*0004*/ 	.word	0xffffffff
	.align		4
        /*0008*/ 	.word	0x00000000
	.align		4
        /*000c*/ 	.word	0xfffffffe
	.align		4
        /*0010*/ 	.word	0x00000000
	.align		4
        /*0014*/ 	.word	0xfffffffd
	.align		4
        /*0018*/ 	.word	0x00000000
	.align		4
        /*001c*/ 	.word	0xfffffffc


//--------------------- .text._Z10reduce_sumPfS_Pi --------------------------
	.section	.text._Z10reduce_sumPfS_Pi,"ax",@progbits
	.align	128
        .global         _Z10reduce_sumPfS_Pi
        .type           _Z10reduce_sumPfS_Pi,@function
        .size           _Z10reduce_sumPfS_Pi,(.L_x_15 - _Z10reduce_sumPfS_Pi)
        .other          _Z10reduce_sumPfS_Pi,@"STO_CUDA_ENTRY STV_DEFAULT"
_Z10reduce_sumPfS_Pi:
.text._Z10reduce_sumPfS_Pi:
[----:B------:R-:W-:Y:S08]  /*0000*/  LDC R1, c[0x0][0x37c] ;  /* 0x0000df00ff017b82 */ /* 0x000ff00000000800 */
[----:B------:R-:W0:Y:S01]  /*0010*/  LDC.64 R2, c[0x0][0x390] ;  /* 0x0000e400ff027b82 */ /* 0x000e220000000a00 */
[----:B------:R-:W0:Y:S02]  /*0020*/  LDCU.64 UR6, c[0x0][0x358] ;  /* 0x00006b00ff0677ac */ /* 0x000e240008000a00 */
[----:B0-----:R-:W2:Y:S01]  /*0030*/  LDG.E R2, desc[UR6][R2.64] ;  /* 0x0000000602027981 */ /* 0x001ea2000c1e1900 */
[----:B------:R-:W0:Y:S01]  /*0040*/  LDCU UR8, c[0x0][0x360] ;  /* 0x00006c00ff0877ac */ /* 0x000e220008000800 */
[----:B------:R-:W-:Y:S01]  /*0050*/  IMAD.MOV.U32 R6, RZ, RZ, RZ ;  /* 0x000000ffff067224 */ /* 0x000fe200078e00ff */
[----:B------:R-:W0:Y:S01]  /*0060*/  S2R R8, SR_TID.X ;  /* 0x0000000000087919 */ /* 0x000e220000002100 */
[----:B------:R-:W0:Y:S02]  /*0070*/  S2R R9, SR_CTAID.X ;  /* 0x0000000000097919 */ /* 0x000e240000002500 */
[----:B0-----:R-:W-:-:S05]  /*0080*/  IMAD R7, R9, UR8, R8 ;  /* 0x0000000809077c24 */ /* 0x001fca000f8e0208 */
[----:B--2---:R-:W-:-:S13]  /*0090*/  ISETP.GE.U32.AND P0, PT, R7, R2, PT ;  /* 0x000000020700720c */ /* 0x004fda0003f06070 */
[----:B------:R-:W0:Y:S02]  /*00a0*/  @!P0 LDC.64 R4, c[0x0][0x380] ;  /* 0x0000e000ff048b82 */ /* 0x000e240000000a00 */
[----:B0-----:R-:W-:-:S05]  /*00b0*/  @!P0 IMAD.WIDE.U32 R4, R7, 0x4, R4 ;  /* 0x0000000407048825 */ /* 0x001fca00078e0004 */
[----:B------:R-:W2:Y:S01]  /*00c0*/  @!P0 LDG.E R6, desc[UR6][R4.64] ;  /* 0x0000000604068981 */ /* 0x000ea2000c1e1900 */
[----:B------:R-:W0:Y:S01]  /*00d0*/  S2UR UR5, SR_CgaCtaId ;  /* 0x00000000000579c3 */ /* 0x000e220000008800 */
[----:B------:R-:W-:Y:S01]  /*00e0*/  IMAD.U32 R0, RZ, RZ, UR8 ;  /* 0x00000008ff007e24 */ /* 0x000fe2000f8e00ff */
[----:B------:R-:W-:Y:S01]  /*00f0*/  UMOV UR4, 0x400 ;  /* 0x0000040000047882 */ /* 0x000fe20000000000 */
[----:B------:R-:W-:-:S03]  /*0100*/  ISETP.NE.AND P0, PT, R8, RZ, PT ;  /* 0x000000ff0800720c */ /* 0x000fc60003f05270 */
[----:B------:R-:W-:Y:S01]  /*0110*/  ISETP.GE.U32.AND P1, PT, R0, 0x2, PT ;  /* 0x000000020000780c */ /* 0x000fe20003f26070 */
[----:B0-----:R-:W-:-:S06]  /*0120*/  ULEA UR4, UR5, UR4, 0x18 ;  /* 0x0000000405047291 */ /* 0x001fcc000f8ec0ff */
[----:B------:R-:W-:-:S05]  /*0130*/  LEA R3, R8, UR4, 0x2 ;  /* 0x0000000408037c11 */ /* 0x000fca000f8e10ff */
[----:B--2---:R0:W-:Y:S01]  /*0140*/  STS [R3], R6 ;  /* 0x0000000603007388 */ /* 0x0041e20000000800 */
[----:B------:R-:W-:Y:S06]  /*0150*/  BAR.SYNC.DEFER_BLOCKING 0x0 ;  /* 0x0000000000007b1d */ /* 0x000fec0000010000 */
[----:B------:R-:W-:Y:S05]  /*0160*/  @!P1 BRA `(.L_x_0) ;  /* 0x00000000002c9947 */ /* 0x000fea0003800000 */
.L_x_1:
[----:B0-----:R-:W-:-:S04]  /*0170*/  SHF.R.U32.HI R6, RZ, 0x1, R0 ;  /* 0x00000001ff067819 */ /* 0x001fc80000011600 */
[----:B------:R-:W-:-:S13]  /*0180*/  ISETP.GE.U32.AND P1, PT, R8, R6, PT ;  /* 0x000000060800720c */ /* 0x000fda0003f26070 */
[----:B------:R-:W-:Y:S01]  /*0190*/  @!P1 LEA R2, R6, R3, 0x2 ;  /* 0x0000000306029211 */ /* 0x000fe200078e10ff */
[----:B------:R-:W-:Y:S05]  /*01a0*/  @!P1 LDS R5, [R3] ;  /* 0x0000000003059984 */ /* 0x000fea0000000800 */
[----:B------:R-:W0:Y:S02]  /*01b0*/  @!P1 LDS R2, [R2] ;  /* 0x0000000002029984 */ /* 0x000e240000000800 */
[----:B0-----:R-:W-:-:S05]  /*01c0*/  @!P1 FADD R4, R2, R5 ;  /* 0x0000000502049221 */ /* 0x001fca0000000000 */
[----:B------:R1:W-:Y:S01]  /*01d0*/  @!P1 STS [R3], R4 ;  /* 0x0000000403009388 */ /* 0x0003e20000000800 */
[----:B------:R-:W-:Y:S01]  /*01e0*/  BAR.SYNC.DEFER_BLOCKING 0x0 ;  /* 0x0000000000007b1d */ /* 0x000fe20000010000 */
[----:B------:R-:W-:Y:S01]  /*01f0*/  ISETP.GT.U32.AND P1, PT, R0, 0x3, PT ;  /* 0x000000030000780c */ /* 0x000fe20003f24070 */
[----:B------:R-:W-:-:S12]  /*0200*/  IMAD.MOV.U32 R0, RZ, RZ, R6 ;  /* 0x000000ffff007224 */ /* 0x000fd800078e0006 */
[----:B-1----:R-:W-:Y:S05]  /*0210*/  @P1 BRA `(.L_x_1) ;  /* 0xfffffffc00d41947 */ /* 0x002fea000383ffff */
.L_x_0:
[----:B------:R-:W-:Y:S05]  /*0220*/  @P0 EXIT ;  /* 0x000000000000094d */ /* 0x000fea0003800000 */
[----:B------:R-:W1:Y:S01]  /*0230*/  S2UR UR5, SR_CgaCtaId ;  /* 0x00000000000579c3 */ /* 0x000e620000008800 */
[----:B------:R-:W-:-:S07]  /*0240*/  UMOV UR4, 0x400 ;  /* 0x0000040000047882 */ /* 0x000fce0000000000 */
[----:B0-----:R-:W0:Y:S01]  /*0250*/  LDC.64 R2, c[0x0][0x388] ;  /* 0x0000e200ff027b82 */ /* 0x001e220000000a00 */
[----:B-1----:R-:W-:Y:S01]  /*0260*/  ULEA UR4, UR5, UR4, 0x18 ;  /* 0x0000000405047291 */ /* 0x002fe2000f8ec0ff */
[----:B0-----:R-:W-:-:S08]  /*0270*/  IMAD.WIDE.U32 R2, R9, 0x4, R2 ;  /* 0x0000000409027825 */ /* 0x001fd000078e0002 */
[----:B------:R-:W0:Y:S04]  /*0280*/  LDS R5, [UR4] ;  /* 0x00000004ff057984 */ /* 0x000e280008000800 */
[----:B0-----:R-:W-:Y:S01]  /*0290*/  STG.E desc[UR6][R2.64], R5 ;  /* 0x0000000502007986 */ /* 0x001fe2000c101906 */
[----:B------:R-:W-:Y:S05]  /*02a0*/  EXIT ;  /* 0x000000000000794d */ /* 0x000fea0003800000 */
.L_x_2:
[----:B------:R-:W-:-:S00]  /*02b0*/  BRA `(.L_x_2) ;  /* 0xfffffffc00fc7947 */ /* 0x000fc0000383ffff */
[----:B------:R-:W-:-:S00]  /*02c0*/  NOP ;  /* 0x0000000000007918 */ /* 0x000fc00000000000 */
        /* <DEDUP_REMOVED lines=11> */
.L_x_15:


//--------------------- .text._Z13compute_polysPiPfS0_S0_ --------------------------
	.section	.text._Z13compute_polysPiPfS0_S0_,"ax",@progbits
	.align	128
        .global         _Z13compute_polysPiPfS0_S0_
        .type           _Z13compute_polysPiPfS0_S0_,@function
        .size           _Z13compute_polysPiPfS0_S0_,(.L_x_16 - _Z13compute_polysPiPfS0_S0_)
        .other          _Z13compute_polysPiPfS0_S0_,@"STO_CUDA_ENTRY STV_DEFAULT"
_Z13compute_polysPiPfS0_S0_:
.text._Z13compute_polysPiPfS0_S0_:
[----:B------:R-:W-:Y:S01]  /*0000*/  LDC R1, c[0x0][0x37c] ;  /* 0x0000df00ff017b82 */ /* 0x000fe20000000800 */
[----:B------:R-:W0:Y:S07]  /*0010*/  S2R R5, SR_TID.X ;  /* 0x0000000000057919 */ /* 0x000e2e0000002100 */
[----:B------:R-:W0:Y:S01]  /*0020*/  S2UR UR6, SR_CTAID.X ;  /* 0x00000000000679c3 */ /* 0x000e220000002500 */
[----:B------:R-:W1:Y:S07]  /*0030*/  LDCU.64 UR4, c[0x0][0x358] ;  /* 0x00006b00ff0477ac */ /* 0x000e6e0008000a00 */
[----:B------:R-:W0:Y:S08]  /*0040*/  LDC R0, c[0x0][0x360] ;  /* 0x0000d800ff007b82 */ /* 0x000e300000000800 */
[----:B------:R-:W2:Y:S01]  /*0050*/  LDC.64 R2, c[0x0][0x390] ;  /* 0x0000e400ff027b82 */ /* 0x000ea20000000a00 */
[----:B0-----:R-:W-:-:S04]  /*0060*/  IMAD R0, R0, UR6, R5 ;  /* 0x0000000600007c24 */ /* 0x001fc8000f8e0205 */
[----:B--2---:R-:W-:-:S05]  /*0070*/  IMAD.WIDE R2, R0, 0x4, R2 ;  /* 0x0000000400027825 */ /* 0x004fca00078e0202 */
[----:B-1----:R0:W5:Y:S01]  /*0080*/  LDG.E R7, desc[UR4][R2.64] ;  /* 0x0000000402077981 */ /* 0x002162000c1e1900 */
[----:B------:R-:W-:Y:S01]  /*0090*/  ISETP.GE.AND P0, PT, R0, 0x1, PT ;  /* 0x000000010000780c */ /* 0x000fe20003f06270 */
[----:B------:R-:W-:-:S12]  /*00a0*/  BSSY.RECONVERGENT B1, `(.L_x_3) ;  /* 0x0000046000017945 */ /* 0x000fd80003800200 */
[----:B0-----:R-:W-:Y:S05]  /*00b0*/  @!P0 BRA `(.L_x_4) ;  /* 0x0000000400108947 */ /* 0x001fea0003800000 */
[----:B------:R-:W0:Y:S02]  /*00c0*/  LDC.64 R4, c[0x0][0x388] ;  /* 0x0000e200ff047b82 */ /* 0x000e240000000a00 */
[----:B0-----:R0:W5:Y:S01]  /*00d0*/  LDG.E R2, desc[UR4][R4.64] ;  /* 0x0000000404027981 */ /* 0x001162000c1e1900 */
[C---:B------:R-:W-:Y:S01]  /*00e0*/  ISETP.GE.U32.AND P0, PT, R0.reuse, 0x4, PT ;  /* 0x000000040000780c */ /* 0x040fe20003f06070 */
[----:B------:R-:W-:Y:S01]  /*00f0*/  BSSY.RECONVERGENT B0, `(.L_x_5) ;  /* 0x0000039000007945 */ /* 0x000fe20003800200 */
[----:B------:R-:W-:-:S11]  /*0100*/  LOP3.LUT R3, R0, 0x3, RZ, 0xc0, !PT ;  /* 0x0000000300037812 */ /* 0x000fd600078ec0ff */
[----:B0-----:R-:W-:Y:S05]  /*0110*/  @!P0 BRA `(.L_x_6) ;  /* 0x0000000000d88947 */ /* 0x001fea0003800000 */
[----:B------:R-:W-:-:S04]  /*0120*/  LOP3.LUT R4, R0, 0x7ffffffc, RZ, 0xc0, !PT ;  /* 0x7ffffffc00047812 */ /* 0x000fc800078ec0ff */
[----:B------:R-:W-:-:S04]  /*0130*/  IADD3 R4, PT, PT, -R4, RZ, RZ ;  /* 0x000000ff04047210 */ /* 0x000fc80007ffe1ff */
[----:B------:R-:W-:-:S13]  /*0140*/  ISETP.GE.AND P0, PT, R4, RZ, PT ;  /* 0x000000ff0400720c */ /* 0x000fda0003f06270 */
[----:B------:R-:W-:Y:S05]  /*0150*/  @P0 BRA `(.L_x_7) ;  /* 0x0000000000ac0947 */ /* 0x000fea0003800000 */
[----:B------:R-:W-:Y:S01]  /*0160*/  IADD3 R5, PT, PT, -R4, RZ, RZ ;  /* 0x000000ff04057210 */ /* 0x000fe20007ffe1ff */
[----:B------:R-:W-:Y:S01]  /*0170*/  BSSY.RECONVERGENT B2, `(.L_x_8) ;  /* 0x0000018000027945 */ /* 0x000fe20003800200 */
[----:B------:R-:W-:Y:S02]  /*0180*/  PLOP3.LUT P0, PT, PT, PT, PT, 0x80, 0x8 ;  /* 0x000000000008781c */ /* 0x000fe40003f0f070 */
[----:B------:R-:W-:-:S13]  /*0190*/  ISETP.GT.AND P1, PT, R5, 0xc, PT ;  /* 0x0000000c0500780c */ /* 0x000fda0003f24270 */
[----:B------:R-:W-:Y:S05]  /*01a0*/  @!P1 BRA `(.L_x_9) ;  /* 0x0000000000509947 */ /* 0x000fea0003800000 */
[----:B------:R-:W-:-:S13]  /*01b0*/  PLOP3.LUT P0, PT, PT, PT, PT, 0x8, 0x80 ;  /* 0x000000000080781c */ /* 0x000fda0003f0e170 */
.L_x_10:
[----:B-----5:R-:W-:Y:S01]  /*01c0*/  FMUL R7, R2, R7 ;  /* 0x0000000702077220 */ /* 0x020fe20000400000 */
[----:B------:R-:W-:-:S03]  /*01d0*/  IADD3 R4, PT, PT, R4, 0x10, RZ ;  /* 0x0000001004047810 */ /* 0x000fc60007ffe0ff */
[----:B------:R-:W-:Y:S01]  /*01e0*/  FMUL R7, R2, R7 ;  /* 0x0000000702077220 */ /* 0x000fe20000400000 */
[----:B------:R-:W-:-:S03]  /*01f0*/  ISETP.GE.AND P1, PT, R4, -0xc, PT ;  /* 0xfffffff40400780c */ /* 0x000fc60003f26270 */
[----:B------:R-:W-:-:S04]  /*0200*/  FMUL R7, R2, R7 ;  /* 0x0000000702077220 */ /* 0x000fc80000400000 */
        /* <DEDUP_REMOVED lines=12> */
[----:B------:R-:W-:Y:S01]  /*02d0*/  FMUL R7, R2, R7 ;  /* 0x0000000702077220 */ /* 0x000fe20000400000 */
[----:B------:R-:W-:Y:S06]  /*02e0*/  @!P1 BRA `(.L_x_10) ;  /* 0xfffffffc00b49947 */ /* 0x000fec000383ffff */
.L_x_9:
[----:B------:R-:W-:Y:S05]  /*02f0*/  BSYNC.RECONVERGENT B2 ;  /* 0x0000000000027941 */ /* 0x000fea0003800200 */
.L_x_8:
[----:B------:R-:W-:Y:S01]  /*0300*/  IADD3 R5, PT, PT, -R4, RZ, RZ ;  /* 0x000000ff04057210 */ /* 0x000fe20007ffe1ff */
[----:B------:R-:W-:Y:S03]  /*0310*/  BSSY.RECONVERGENT B2, `(.L_x_11) ;  /* 0x000000d000027945 */ /* 0x000fe60003800200 */
[----:B------:R-:W-:-:S13]  /*0320*/  ISETP.GT.AND P1, PT, R5, 0x4, PT ;  /* 0x000000040500780c */ /* 0x000fda0003f24270 */
[----:B------:R-:W-:Y:S05]  /*0330*/  @!P1 BRA `(.L_x_12) ;  /* 0x0000000000289947 */ /* 0x000fea0003800000 */
[----:B-----5:R-:W-:Y:S01]  /*0340*/  FMUL R7, R7, R2 ;  /* 0x0000000207077220 */ /* 0x020fe20000400000 */
[----:B------:R-:W-:Y:S02]  /*0350*/  PLOP3.LUT P0, PT, PT, PT, PT, 0x8, 0x80 ;  /* 0x000000000080781c */ /* 0x000fe40003f0e170 */
[----:B------:R-:W-:Y:S01]  /*0360*/  IADD3 R4, PT, PT, R4, 0x8, RZ ;  /* 0x0000000804047810 */ /* 0x000fe20007ffe0ff */
[----:B------:R-:W-:-:S04]  /*0370*/  FMUL R7, R2, R7 ;  /* 0x0000000702077220 */ /* 0x000fc80000400000 */
[----:B------:R-:W-:-:S04]  /*0380*/  FMUL R7, R2, R7 ;  /* 0x0000000702077220 */ /* 0x000fc80000400000 */
[----:B------:R-:W-:-:S04]  /*0390*/  FMUL R7, R2, R7 ;  /* 0x0000000702077220 */ /* 0x000fc80000400000 */
[----:B------:R-:W-:-:S04]  /*03a0*/  FMUL R7, R2, R7 ;  /* 0x0000000702077220 */ /* 0x000fc80000400000 */
[----:B------:R-:W-:-:S04]  /*03b0*/  FMUL R7, R2, R7 ;  /* 0x0000000702077220 */ /* 0x000fc80000400000 */
[----:B------:R-:W-:-:S04]  /*03c0*/  FMUL R7, R2, R7 ;  /* 0x0000000702077220 */ /* 0x000fc80000400000 */
[----:B------:R-:W-:-:S07]  /*03d0*/  FMUL R7, R2, R7 ;  /* 0x0000000702077220 */ /* 0x000fce0000400000 */
.L_x_12:
[----:B------:R-:W-:Y:S05]  /*03e0*/  BSYNC.RECONVERGENT B2 ;  /* 0x0000000000027941 */ /* 0x000fea0003800200 */
.L_x_11:
[----:B------:R-:W-:-:S13]  /*03f0*/  ISETP.NE.OR P0, PT, R4, RZ, P0 ;  /* 0x000000ff0400720c */ /* 0x000fda0000705670 */
[----:B------:R-:W-:Y:S05]  /*0400*/  @!P0 BRA `(.L_x_6) ;  /* 0x00000000001c8947 */ /* 0x000fea0003800000 */
.L_x_7:
[----:B------:R-:W-:Y:S01]  /*0410*/  IADD3 R4, PT, PT, R4, 0x4, RZ ;  /* 0x0000000404047810 */ /* 0x000fe20007ffe0ff */
[----:B-----5:R-:W-:-:S03]  /*0420*/  FMUL R7, R2, R7 ;  /* 0x0000000702077220 */ /* 0x020fc60000400000 */
[----:B------:R-:W-:Y:S01]  /*0430*/  ISETP.NE.AND P0, PT, R4, RZ, PT ;  /* 0x000000ff0400720c */ /* 0x000fe20003f05270 */
[----:B------:R-:W-:-:S04]  /*0440*/  FMUL R7, R2, R7 ;  /* 0x0000000702077220 */ /* 0x000fc80000400000 */
[----:B------:R-:W-:-:S04]  /*0450*/  FMUL R7, R2, R7 ;  /* 0x0000000702077220 */ /* 0x000fc80000400000 */
[----:B------:R-:W-:-:S04]  /*0460*/  FMUL R7, R2, R7 ;  /* 0x0000000702077220 */ /* 0x000fc80000400000 */
[----:B------:R-:W-:Y:S05]  /*0470*/  @P0 BRA `(.L_x_7) ;  /* 0xfffffffc00e40947 */ /* 0x000fea000383ffff */
.L_x_6:
[----:B------:R-:W-:Y:S05]  /*0480*/  BSYNC.RECONVERGENT B0 ;  /* 0x0000000000007941 */ /* 0x000fea0003800200 */
.L_x_5:
[----:B------:R-:W-:-:S13]  /*0490*/  ISETP.NE.AND P0, PT, R3, RZ, PT ;  /* 0x000000ff0300720c */ /* 0x000fda0003f05270 */
[----:B------:R-:W-:Y:S05]  /*04a0*/  @!P0 BRA `(.L_x_4) ;  /* 0x0000000000148947 */ /* 0x000fea0003800000 */
[----:B------:R-:W-:-:S07]  /*04b0*/  IADD3 R3, PT, PT, -R3, RZ, RZ ;  /* 0x000000ff03037210 */ /* 0x000fce0007ffe1ff */
.L_x_13:
[----:B------:R-:W-:Y:S01]  /*04c0*/  IADD3 R3, PT, PT, R3, 0x1, RZ ;  /* 0x0000000103037810 */ /* 0x000fe20007ffe0ff */
[----:B-----5:R-:W-:-:S03]  /*04d0*/  FMUL R7, R2, R7 ;  /* 0x0000000702077220 */ /* 0x020fc60000400000 */
[----:B------:R-:W-:-:S13]  /*04e0*/  ISETP.NE.AND P0, PT, R3, RZ, PT ;  /* 0x000000ff0300720c */ /* 0x000fda0003f05270 */
[----:B------:R-:W-:Y:S05]  /*04f0*/  @P0 BRA `(.L_x_13) ;  /* 0xfffffffc00f00947 */ /* 0x000fea000383ffff */
.L_x_4:
[----:B------:R-:W-:Y:S05]  /*0500*/  BSYNC.RECONVERGENT B1 ;  /* 0x0000000000017941 */ /* 0x000fea0003800200 */
.L_x_3:
[----:B-----5:R-:W0:Y:S02]  /*0510*/  LDC.64 R2, c[0x0][0x398] ;  /* 0x0000e600ff027b82 */ /* 0x020e240000000a00 */
[----:B0-----:R-:W-:-:S05]  /*0520*/  IMAD.WIDE R2, R0, 0x4, R2 ;  /* 0x0000000400027825 */ /* 0x001fca00078e0202 */
[----:B------:R-:W-:Y:S01]  /*0530*/  STG.E desc[UR4][R2.64], R7 ;  /* 0x0000000702007986 */ /* 0x000fe2000c101904 */
[----:B------:R-:W-:Y:S05]  /*0540*/  EXIT ;  /* 0x000000000000794d */ /* 0x000fea0003800000 */
.L_x_14:
        /* <DEDUP_REMOVED lines=11> */
.L_x_16:


//--------------------- .nv.shared._Z10reduce_sumPfS_Pi --------------------------
	.section	.nv.shared._Z10reduce_sumPfS_Pi,"aw",@nobits
	.sectionflags	@""
	.align	16
	.zero		1024


//--------------------- .nv.shared.reserved.0     --------------------------
	.section	.nv.shared.reserved.0,"aw",@nobits
	.weak		__nv_reservedSMEM_offset_0_alias
	.size		__nv_reservedSMEM_offset_0_alias, 0, 64
	.other		__nv_reservedSMEM_offset_0_alias,@"STO_CUDA_RESERVED_SHARED STV_DEFAULT"
__nv_reservedSMEM_offset_0_alias:
	.zero		0
	.zero		64


//--------------------- .nv.shared._Z13compute_polysPiPfS0_S0_ --------------------------
	.section	.nv.shared._Z13compute_polysPiPfS0_S0_,"aw",@nobits
	.sectionflags	@""
	.align	16
	.zero		1024


//--------------------- .nv.constant0._Z10reduce_sumPfS_Pi --------------------------
	.section	.nv.constant0._Z10reduce_sumPfS_Pi,"a",@progbits
	.sectionflags	@""
	.align	4
.nv.constant0._Z10reduce_sumPfS_Pi:
	.zero		920


//--------------------- .nv.constant0._Z13compute_polysPiPfS0_S0_ --------------------------
	.section	.nv.constant0._Z13compute_polysPiPfS0_S0_,"a",@progbits
	.sectionflags	@""
	.align	4
.nv.constant0._Z13compute_polysPiPfS0_S0_:
	.zero		928


//--------------------- SYMBOLS --------------------------

	.type		.nv.reservedSmem.offset0,@object
	.size		.nv.reservedSmem.offset0,0x4
	.type		.nv.reservedSmem.cap,@object
	.size		.nv.reservedSmem.cap,0x4
